//
// Generated by NVIDIA NVVM Compiler
//
// Compiler Build ID: CL-36424714
// Cuda compilation tools, release 13.0, V13.0.88
// Based on NVVM 20.0.0
//

.version 9.0
.target sm_100
.address_size 64

	// .globl	_Z15distinguish_idxv
.extern .func  (.param .b32 func_retval0) vprintf
(
	.param .b64 vprintf_param_0,
	.param .b64 vprintf_param_1
)
;
.global .align 1 .b8 $str[38] = {98, 100, 120, 58, 37, 100, 44, 116, 104, 120, 58, 37, 100, 44, 98, 108, 107, 95, 100, 58, 37, 100, 44, 116, 104, 114, 101, 97, 100, 95, 105, 100, 120, 58, 37, 100, 10};

.visible .entry _Z15distinguish_idxv()
{
	.local .align 16 .b8 	__local_depot0[16];
	.reg .b64 	%SP;
	.reg .b64 	%SPL;
	.reg .b32 	%r<7>;
	.reg .b64 	%rd<5>;

	mov.u64 	%SPL, __local_depot0;
	cvta.local.u64 	%SP, %SPL;
	add.u64 	%rd1, %SP, 0;
	add.u64 	%rd2, %SPL, 0;
	mov.u32 	%r1, %ctaid.x;
	mov.u32 	%r2, %tid.x;
	mov.u32 	%r3, %ntid.x;
	mad.lo.s32 	%r4, %r1, %r3, %r2;
	st.local.v4.u32 	[%rd2], {%r1, %r2, %r3, %r4};
	mov.u64 	%rd3, $str;
	cvta.global.u64 	%rd4, %rd3;
	{ // callseq 0, 0
	.param .b64 param0;
	st.param.b64 	[param0], %rd4;
	.param .b64 param1;
	st.param.b64 	[param1], %rd1;
	.param .b32 retval0;
	call.uni (retval0), 
	vprintf, 
	(
	param0, 
	param1
	);
	ld.param.b32 	%r5, [retval0];
	} // callseq 0
	ret;

}


// ===== COMPILED SASS (sm_100) =====

	.target	sm_100

	.elftype	@"ET_EXEC"


//--------------------- .note.nv.tkinfo           --------------------------
	.section	.note.nv.tkinfo,"",@"SHT_NOTE"
	.sectionflags	@"SHF_NOTE_NV_TKINFO"
	.tkinfo
        /*0018*/ 	.word	0x00000002
        /*0030*/ 	.string	""
        /*0030*/ 	.string	"ptxas"
        /*0030*/ 	.string	"Cuda compilation tools, release 13.0, V13.0.88"
        /*0030*/ 	.string	"Build cuda_13.0.r13.0/compiler.36424714_0"
        /*0030*/ 	.string	"-arch sm_100 -m 64 "



//--------------------- .note.nv.cuinfo           --------------------------
	.section	.note.nv.cuinfo,"",@"SHT_NOTE"
	.sectionflags	@"SHF_NOTE_NV_CUINFO"
        /*0018*/ 	.short	0x0002
        /*001a*/ 	.short	0x0064
        /*001c*/ 	.short	0x0082
	.zero		2


//--------------------- .nv.info                  --------------------------
	.section	.nv.info,"",@"SHT_CUDA_INFO"
	.align	4


	//----- nvinfo : EIATTR_REGCOUNT
	.align		4
        /*0000*/ 	.byte	0x04, 0x2f
        /*0002*/ 	.short	(.L_2 - .L_1)
	.align		4
.L_1:
        /*0004*/ 	.word	index@(_Z15distinguish_idxv)
        /*0008*/ 	.word	0x00000018


	//----- nvinfo : EIATTR_FRAME_SIZE
	.align		4
.L_2:
        /*000c*/ 	.byte	0x04, 0x11
        /*000e*/ 	.short	(.L_4 - .L_3)
	.align		4
.L_3:
        /*0010*/ 	.word	index@(_Z15distinguish_idxv)
        /*0014*/ 	.word	0x00000010


	//----- nvinfo : EIATTR_MIN_STACK_SIZE
	.align		4
.L_4:
        /*0018*/ 	.byte	0x04, 0x12
        /*001a*/ 	.short	(.L_6 - .L_5)
	.align		4
.L_5:
        /*001c*/ 	.word	index@(_Z15distinguish_idxv)
        /*0020*/ 	.word	0x00000010
.L_6:


//--------------------- .nv.compat                --------------------------
	.section	.nv.compat,"",@"SHT_CUDA_COMPAT_INFO"
	.align	4
        /*0000*/ 	.byte	0x02, 0x09, 0x00, 0x00, 0x02, 0x02, 0x01, 0x00, 0x02, 0x05, 0x05, 0x00, 0x03, 0x07, 0x01, 0x01
        /*0010*/ 	.byte	0x02, 0x03, 0x00, 0x00, 0x02, 0x06, 0x01, 0x00, 0x04, 0x0b, 0x08, 0x00, 0x09, 0x00, 0x00, 0x00
        /*0020*/ 	.byte	0x00, 0x00, 0x00, 0x00


//--------------------- .nv.info._Z15distinguish_idxv --------------------------
	.section	.nv.info._Z15distinguish_idxv,"",@"SHT_CUDA_INFO"
	.sectionflags	@""
	.align	4


	//----- nvinfo : EIATTR_CUDA_API_VERSION
	.align		4
        /*0000*/ 	.byte	0x04, 0x37
        /*0002*/ 	.short	(.L_8 - .L_7)
.L_7:
        /*0004*/ 	.word	0x00000082


	//----- nvinfo : EIATTR_SPARSE_MMA_MASK
	.align		4
.L_8:
        /*0008*/ 	.byte	0x03, 0x50
        /*000a*/ 	.short	0x0000


	//----- nvinfo : EIATTR_MAXREG_COUNT
	.align		4
        /*000c*/ 	.byte	0x03, 0x1b
        /*000e*/ 	.short	0x00ff


	//----- nvinfo : EIATTR_EXTERNS
	.align		4
        /*0010*/ 	.byte	0x04, 0x0f
        /*0012*/ 	.short	(.L_10 - .L_9)


	//   ....[0]....
	.align		4
.L_9:
        /*0014*/ 	.word	index@(vprintf)


	//----- nvinfo : EIATTR_MERCURY_ISA_VERSION
	.align		4
.L_10:
        /*0018*/ 	.byte	0x03, 0x5f
        /*001a*/ 	.short	0x0101


	//----- nvinfo : EIATTR_VRC_CTA_INIT_COUNT
	.align		4
        /*001c*/ 	.byte	0x02, 0x4a
	.zero		1
	.zero		1


	//----- nvinfo : EIATTR_SYSCALL_OFFSETS
	.align		4
        /*0020*/ 	.byte	0x04, 0x46
        /*0022*/ 	.short	(.L_12 - .L_11)


	//   ....[0]....
.L_11:
        /*0024*/ 	.word	0x00000110


	//----- nvinfo : EIATTR_EXIT_INSTR_OFFSETS
	.align		4
.L_12:
        /*0028*/ 	.byte	0x04, 0x1c
        /*002a*/ 	.short	(.L_14 - .L_13)


	//   ....[0]....
.L_13:
        /*002c*/ 	.word	0x00000120


	//----- nvinfo : EIATTR_SW_WAR
	.align		4
.L_14:
        /*0030*/ 	.byte	0x04, 0x36
        /*0032*/ 	.short	(.L_16 - .L_15)
.L_15:
        /*0034*/ 	.word	0x00000008
.L_16:


//--------------------- .nv.callgraph             --------------------------
	.section	.nv.callgraph,"",@"SHT_CUDA_CALLGRAPH"
	.align	4
	.sectionentsize	8
	.align		4
        /*0000*/ 	.word	0x00000000
	.align		4
        /*0004*/ 	.word	0xffffffff
	.align		4
        /*0008*/ 	.word	index@(_Z15distinguish_idxv)
	.align		4
        /*000c*/ 	.word	index@(vprintf)
	.align		4
        /*0010*/ 	.word	0x00000000
	.align		4
        /*0014*/ 	.word	0xfffffffe
	.align		4
        /*0018*/ 	.word	0x00000000
	.align		4
        /*001c*/ 	.word	0xfffffffd
	.align		4
        /*0020*/ 	.word	0x00000000
	.align		4
        /*0024*/ 	.word	0xfffffffc


//--------------------- .nv.constant4             --------------------------
	.section	.nv.constant4,"a",@progbits
	.align	8
	.align		8
.nv.constant4:
        /*0000*/ 	.dword	vprintf
	.align		8
        /*0008*/ 	.dword	$str


//--------------------- .text._Z15distinguish_idxv --------------------------
	.section	.text._Z15distinguish_idxv,"ax",@progbits
	.align	128
        .global         _Z15distinguish_idxv
        .type           _Z15distinguish_idxv,@function
        .size           _Z15distinguish_idxv,(.L_x_2 - _Z15distinguish_idxv)
        .other          _Z15distinguish_idxv,@"STO_CUDA_ENTRY STV_DEFAULT"
_Z15distinguish_idxv:
.text._Z15distinguish_idxv:
[----:B------:R-:W0:Y:S01]  /*0000*/  LDC R1, c[0x0][0x37c] ;  /* 0x0000df00ff017b82 */ /* 0x000e220000000800 */
[----:B------:R-:W1:Y:S01]  /*0010*/  S2R R8, SR_CTAID.X ;  /* 0x0000000000087919 */ /* 0x000e620000002500 */
[----:B------:R-:W2:Y:S06]  /*0020*/  LDCU UR5, c[0x0][0x2fc] ;  /* 0x00005f80ff0577ac */ /* 0x000eac0008000800 */
[----:B------:R-:W1:Y:S01]  /*0030*/  LDC R10, c[0x0][0x360] ;  /* 0x0000d800ff0a7b82 */ /* 0x000e620000000800 */
[----:B0-----:R-:W-:Y:S01]  /*0040*/  VIADD R1, R1, 0xfffffff0 ;  /* 0xfffffff001017836 */ /* 0x001fe20000000000 */
[----:B------:R-:W1:Y:S01]  /*0050*/  S2R R9, SR_TID.X ;  /* 0x0000000000097919 */ /* 0x000e620000002100 */
[----:B------:R-:W-:Y:S01]  /*0060*/  MOV R0, 0x0 ;  /* 0x0000000000007802 */ /* 0x000fe20000000f00 */
[----:B------:R-:W0:Y:S04]  /*0070*/  LDCU UR4, c[0x0][0x2f8] ;  /* 0x00005f00ff0477ac */ /* 0x000e280008000800 */
[----:B------:R3:W4:Y:S01]  /*0080*/  LDC.64 R2, c[0x4][R0] ;  /* 0x0100000000027b82 */ /* 0x0007220000000a00 */
[----:B------:R-:W5:Y:S01]  /*0090*/  LDCU.64 UR6, c[0x4][0x8] ;  /* 0x01000100ff0677ac */ /* 0x000f620008000a00 */
[----:B0-----:R-:W-:Y:S01]  /*00a0*/  IADD3 R6, P0, PT, R1, UR4, RZ ;  /* 0x0000000401067c10 */ /* 0x001fe2000ff1e0ff */
[----:B-----5:R-:W-:Y:S01]  /*00b0*/  IMAD.U32 R4, RZ, RZ, UR6 ;  /* 0x00000006ff047e24 */ /* 0x020fe2000f8e00ff */
[----:B------:R-:W-:-:S03]  /*00c0*/  MOV R5, UR7 ;  /* 0x0000000700057c02 */ /* 0x000fc60008000f00 */
[----:B--2---:R-:W-:Y:S02]  /*00d0*/  IMAD.X R7, RZ, RZ, UR5, P0 ;  /* 0x00000005ff077e24 */ /* 0x004fe400080e06ff */
[----:B-1----:R-:W-:-:S05]  /*00e0*/  IMAD R11, R8, R10, R9 ;  /* 0x0000000a080b7224 */ /* 0x002fca00078e0209 */
[----:B------:R3:W-:Y:S02]  /*00f0*/  STL.128 [R1], R8 ;  /* 0x0000000801007387 */ /* 0x0007e40000100c00 */
[----:B------:R-:W-:-:S07]  /*0100*/  LEPC R20, `(.L_x_0) ;  /* 0x000000001014794e */ /* 0x000fce0000000000 */
[----:B---34-:R-:W-:Y:S05]  /*0110*/  CALL.ABS.NOINC R2 ;  /* 0x0000000002007343 */ /* 0x018fea0003c00000 */
.L_x_0:
[----:B------:R-:W-:Y:S05]  /*0120*/  EXIT ;  /* 0x000000000000794d */ /* 0x000fea0003800000 */
.L_x_1:
[----:B------:R-:W-:-:S00]  /*0130*/  BRA `(.L_x_1) ;  /* 0xfffffffc00fc7947 */ /* 0x000fc0000383ffff */
[----:B------:R-:W-:-:S00]  /*0140*/  NOP ;  /* 0x0000000000007918 */ /* 0x000fc00000000000 */
        /* <DEDUP_REMOVED lines=11> */
.L_x_2:


//--------------------- .nv.global.init           --------------------------
	.section	.nv.global.init,"aw",@progbits
.nv.global.init:
	.type		$str,@object
	.size		$str,(.L_0 - $str)
$str:
        /*0000*/ 	.byte	0x62, 0x64, 0x78, 0x3a, 0x25, 0x64, 0x2c, 0x74, 0x68, 0x78, 0x3a, 0x25, 0x64, 0x2c, 0x62, 0x6c
        /*0010*/ 	.byte	0x6b, 0x5f, 0x64, 0x3a, 0x25, 0x64, 0x2c, 0x74, 0x68, 0x72, 0x65, 0x61, 0x64, 0x5f, 0x69, 0x64
        /*0020*/ 	.byte	0x78, 0x3a, 0x25, 0x64, 0x0a, 0x00
.L_0:


//--------------------- .nv.shared.reserved.0     --------------------------
	.section	.nv.shared.reserved.0,"aw",@nobits
	.weak		__nv_reservedSMEM_offset_0_alias
	.size		__nv_reservedSMEM_offset_0_alias, 0, 64
	.other		__nv_reservedSMEM_offset_0_alias,@"STO_CUDA_RESERVED_SHARED STV_DEFAULT"
__nv_reservedSMEM_offset_0_alias:
	.zero		0
	.zero		64


//--------------------- .nv.constant0._Z15distinguish_idxv --------------------------
	.section	.nv.constant0._Z15distinguish_idxv,"a",@progbits
	.sectionflags	@""
	.align	4
.nv.constant0._Z15distinguish_idxv:
	.zero		896


//--------------------- SYMBOLS --------------------------

	.type		.nv.reservedSmem.offset0,@object
	.size		.nv.reservedSmem.offset0,0x4
	.type		vprintf,@function
